	.headerflags	@"EF_CUDA_TEXMODE_UNIFIED EF_CUDA_64BIT_ADDRESS EF_CUDA_ACCELERATORS EF_CUDA_SM90 EF_CUDA_VIRTUAL_SM(EF_CUDA_SM90)"
	.elftype	@"ET_EXEC"


//--------------------- .nv.info                  --------------------------
	.section	.nv.info,"",@"SHT_CUDA_INFO"
	.align	4


	//----- nvinfo : EIATTR_REGCOUNT
	.align		4
        /*0000*/ 	.byte	0x04, 0x2f
        /*0002*/ 	.short	(.L_3 - .L_2)
	.align		4
.L_2:
        /*0004*/ 	.word	index@(triton_poi_fused__native_batch_norm_legit_no_training_reflection_pad2d_relu_58)
        /*0008*/ 	.word	0x00000030


	//----- nvinfo : EIATTR_MIN_STACK_SIZE
	.align		4
.L_3:
        /*000c*/ 	.byte	0x04, 0x12
        /*000e*/ 	.short	(.L_5 - .L_4)
	.align		4
.L_4:
        /*0010*/ 	.word	index@(triton_poi_fused__native_batch_norm_legit_no_training_reflection_pad2d_relu_58)
        /*0014*/ 	.word	0x00000000


	//----- nvinfo : EIATTR_FRAME_SIZE
	.align		4
.L_5:
        /*0018*/ 	.byte	0x04, 0x11
        /*001a*/ 	.short	(.L_7 - .L_6)
	.align		4
.L_6:
        /*001c*/ 	.word	index@(triton_poi_fused__native_batch_norm_legit_no_training_reflection_pad2d_relu_58)
        /*0020*/ 	.word	0x00000000


	//----- nvinfo : EIATTR_MIN_STACK_SIZE
	.align		4
.L_7:
        /*0024*/ 	.byte	0x04, 0x12
        /*0026*/ 	.short	(.L_9 - .L_8)
	.align		4
.L_8:
        /*0028*/ 	.word	index@(triton_poi_fused__native_batch_norm_legit_no_training_reflection_pad2d_relu_58)
        /*002c*/ 	.word	0x00000000
.L_9:


//--------------------- .nv.info.triton_poi_fused__native_batch_norm_legit_no_training_reflection_pad2d_relu_58 --------------------------
	.section	.nv.info.triton_poi_fused__native_batch_norm_legit_no_training_reflection_pad2d_relu_58,"",@"SHT_CUDA_INFO"
	.sectionflags	@""
	.align	4


	//----- nvinfo : EIATTR_CUDA_API_VERSION
	.align		4
        /*0000*/ 	.byte	0x04, 0x37
        /*0002*/ 	.short	(.L_11 - .L_10)
.L_10:
        /*0004*/ 	.word	0x0000007c


	//----- nvinfo : EIATTR_KPARAM_INFO
	.align		4
.L_11:
        /*0008*/ 	.byte	0x04, 0x17
        /*000a*/ 	.short	(.L_13 - .L_12)
.L_12:
        /*000c*/ 	.word	0x00000000
        /*0010*/ 	.short	0x0006
        /*0012*/ 	.short	0x0030
        /*0014*/ 	.byte	0x00, 0xf0, 0x11, 0x00


	//----- nvinfo : EIATTR_KPARAM_INFO
	.align		4
.L_13:
        /*0018*/ 	.byte	0x04, 0x17
        /*001a*/ 	.short	(.L_15 - .L_14)
.L_14:
        /*001c*/ 	.word	0x00000000
        /*0020*/ 	.short	0x0005
        /*0022*/ 	.short	0x0028
        /*0024*/ 	.byte	0x00, 0xf4, 0x21, 0x00


	//----- nvinfo : EIATTR_KPARAM_INFO
	.align		4
.L_15:
        /*0028*/ 	.byte	0x04, 0x17
        /*002a*/ 	.short	(.L_17 - .L_16)
.L_16:
        /*002c*/ 	.word	0x00000000
        /*0030*/ 	.short	0x0004
        /*0032*/ 	.short	0x0020
        /*0034*/ 	.byte	0x00, 0xf4, 0x21, 0x00


	//----- nvinfo : EIATTR_KPARAM_INFO
	.align		4
.L_17:
        /*0038*/ 	.byte	0x04, 0x17
        /*003a*/ 	.short	(.L_19 - .L_18)
.L_18:
        /*003c*/ 	.word	0x00000000
        /*0040*/ 	.short	0x0003
        /*0042*/ 	.short	0x0018
        /*0044*/ 	.byte	0x00, 0xf4, 0x21, 0x00


	//----- nvinfo : EIATTR_KPARAM_INFO
	.align		4
.L_19:
        /*0048*/ 	.byte	0x04, 0x17
        /*004a*/ 	.short	(.L_21 - .L_20)
.L_20:
        /*004c*/ 	.word	0x00000000
        /*0050*/ 	.short	0x0002
        /*0052*/ 	.short	0x0010
        /*0054*/ 	.byte	0x00, 0xf4, 0x21, 0x00


	//----- nvinfo : EIATTR_KPARAM_INFO
	.align		4
.L_21:
        /*0058*/ 	.byte	0x04, 0x17
        /*005a*/ 	.short	(.L_23 - .L_22)
.L_22:
        /*005c*/ 	.word	0x00000000
        /*0060*/ 	.short	0x0001
        /*0062*/ 	.short	0x0008
        /*0064*/ 	.byte	0x00, 0xf4, 0x21, 0x00


	//----- nvinfo : EIATTR_KPARAM_INFO
	.align		4
.L_23:
        /*0068*/ 	.byte	0x04, 0x17
        /*006a*/ 	.short	(.L_25 - .L_24)
.L_24:
        /*006c*/ 	.word	0x00000000
        /*0070*/ 	.short	0x0000
        /*0072*/ 	.short	0x0000
        /*0074*/ 	.byte	0x00, 0xf4, 0x21, 0x00


	//----- nvinfo : EIATTR_SPARSE_MMA_MASK
	.align		4
.L_25:
        /*0078*/ 	.byte	0x03, 0x50
        /*007a*/ 	.short	0x0000


	//----- nvinfo : EIATTR_MAXREG_COUNT
	.align		4
        /*007c*/ 	.byte	0x03, 0x1b
        /*007e*/ 	.short	0x00ff


	//----- nvinfo : EIATTR_EXIT_INSTR_OFFSETS
	.align		4
        /*0080*/ 	.byte	0x04, 0x1c
        /*0082*/ 	.short	(.L_27 - .L_26)


	//   ....[0]....
.L_26:
        /*0084*/ 	.word	0x00001790


	//   ....[1]....
        /*0088*/ 	.word	0x000017b0


	//----- nvinfo : EIATTR_REQNTID
	.align		4
.L_27:
        /*008c*/ 	.byte	0x04, 0x10
        /*008e*/ 	.short	(.L_29 - .L_28)
.L_28:
        /*0090*/ 	.word	0x00000080
        /*0094*/ 	.word	0x00000001
        /*0098*/ 	.word	0x00000001


	//----- nvinfo : EIATTR_CBANK_PARAM_SIZE
	.align		4
.L_29:
        /*009c*/ 	.byte	0x03, 0x19
        /*009e*/ 	.short	0x0034


	//----- nvinfo : EIATTR_PARAM_CBANK
	.align		4
        /*00a0*/ 	.byte	0x04, 0x0a
        /*00a2*/ 	.short	(.L_31 - .L_30)
	.align		4
.L_30:
        /*00a4*/ 	.word	index@(.nv.constant0.triton_poi_fused__native_batch_norm_legit_no_training_reflection_pad2d_relu_58)
        /*00a8*/ 	.short	0x0210
        /*00aa*/ 	.short	0x0034


	//----- nvinfo : EIATTR_SW_WAR
	.align		4
.L_31:
        /*00ac*/ 	.byte	0x04, 0x36
        /*00ae*/ 	.short	(.L_33 - .L_32)
.L_32:
        /*00b0*/ 	.word	0x00000008
.L_33:


//--------------------- .nv.callgraph             --------------------------
	.section	.nv.callgraph,"",@"SHT_CUDA_CALLGRAPH"
	.align	4
	.sectionentsize	8
	.align		4
        /*0000*/ 	.word	0x00000000
	.align		4
        /*0004*/ 	.word	0xffffffff
	.align		4
        /*0008*/ 	.word	0x00000000
	.align		4
        /*000c*/ 	.word	0xfffffffe
	.align		4
        /*0010*/ 	.word	0x00000000
	.align		4
        /*0014*/ 	.word	0xfffffffd
	.align		4
        /*0018*/ 	.word	0x00000000
	.align		4
        /*001c*/ 	.word	0xfffffffc


//--------------------- .nv.constant4             --------------------------
	.section	.nv.constant4,"a",@progbits
	.align	8
	.align		8
.nv.constant4:
        /*0000*/ 	.dword	_$_str
	.align		8
        /*0008*/ 	.dword	_$_str_$_2


//--------------------- .text.triton_poi_fused__native_batch_norm_legit_no_training_reflection_pad2d_relu_58 --------------------------
	.section	.text.triton_poi_fused__native_batch_norm_legit_no_training_reflection_pad2d_relu_58,"ax",@progbits
	.align	128
        .global         triton_poi_fused__native_batch_norm_legit_no_training_reflection_pad2d_relu_58
        .type           triton_poi_fused__native_batch_norm_legit_no_training_reflection_pad2d_relu_58,@function
        .size           triton_poi_fused__native_batch_norm_legit_no_training_reflection_pad2d_relu_58,(.L_x_1 - triton_poi_fused__native_batch_norm_legit_no_training_reflection_pad2d_relu_58)
        .other          triton_poi_fused__native_batch_norm_legit_no_training_reflection_pad2d_relu_58,@"STO_CUDA_ENTRY STV_DEFAULT"
triton_poi_fused__native_batch_norm_legit_no_training_reflection_pad2d_relu_58:
.text.triton_poi_fused__native_batch_norm_legit_no_training_reflection_pad2d_relu_58:
[----:B------:R-:W0:Y:S01]  /*0000*/  LDC R1, c[0x0][0x28] ;  /* 0x00000a00ff017b82 */ /* 0x000e220000000800 */
[----:B------:R-:W1:Y:S07]  /*0010*/  S2R R0, SR_TID.X ;  /* 0x0000000000007919 */ /* 0x000e6e0000002100 */
[----:B------:R-:W2:Y:S01]  /*0020*/  LDC.64 R22, c[0x0][0x220] ;  /* 0x00008800ff167b82 */ /* 0x000ea20000000a00 */
[----:B------:R-:W-:Y:S01]  /*0030*/  ULDC.64 UR4, c[0x0][0x208] ;  /* 0x0000820000047ab9 */ /* 0x000fe20000000a00 */
[----:B------:R-:W3:Y:S01]  /*0040*/  S2R R9, SR_CTAID.X ;  /* 0x0000000000097919 */ /* 0x000ee20000002500 */
[----:B------:R-:W-:-:S05]  /*0050*/  HFMA2.MMA R17, -RZ, RZ, 0, 0 ;  /* 0x00000000ff117435 */ /* 0x000fca00000001ff */
[----:B------:R-:W4:Y:S01]  /*0060*/  LDC.64 R36, c[0x0][0x210] ;  /* 0x00008400ff247b82 */ /* 0x000f220000000a00 */
[----:B-1----:R-:W-:-:S05]  /*0070*/  IMAD.SHL.U32 R0, R0, 0x4, RZ ;  /* 0x0000000400007824 */ /* 0x002fca00078e00ff */
[----:B------:R-:W-:-:S05]  /*0080*/  LOP3.LUT R0, R0, 0x1fc, RZ, 0xc0, !PT ;  /* 0x000001fc00007812 */ /* 0x000fca00078ec0ff */
[----:B---3--:R-:W-:-:S04]  /*0090*/  IMAD R9, R9, 0x400, R0 ;  /* 0x0000040009097824 */ /* 0x008fc800078e0200 */
[C---:B------:R-:W-:Y:S01]  /*00a0*/  IMAD.HI R4, R9.reuse, 0xfa1a959, RZ ;  /* 0x0fa1a95909047827 */ /* 0x040fe200078e02ff */
[----:B------:R-:W-:-:S04]  /*00b0*/  ISETP.GE.AND P1, PT, R9, 0x4182400, PT ;  /* 0x041824000900780c */ /* 0x000fc80003f26270 */
[----:B------:R-:W-:-:S04]  /*00c0*/  SHF.R.U32.HI R3, RZ, 0x1f, R4 ;  /* 0x0000001fff037819 */ /* 0x000fc80000011604 */
[----:B------:R-:W-:-:S04]  /*00d0*/  LEA.HI.SX32 R4, R4, R3, 0x12 ;  /* 0x0000000304047211 */ /* 0x000fc800078f92ff */
[----:B------:R-:W-:-:S04]  /*00e0*/  PRMT R0, R4, 0x9910, RZ ;  /* 0x0000991004007816 */ /* 0x000fc800000000ff */
[----:B------:R-:W-:-:S04]  /*00f0*/  SHF.R.S32.HI R0, RZ, 0xf, R0 ;  /* 0x0000000fff007819 */ /* 0x000fc80000011400 */
[----:B------:R-:W-:-:S04]  /*0100*/  LOP3.LUT R3, R0, 0xffff, RZ, 0xc0, !PT ;  /* 0x0000ffff00037812 */ /* 0x000fc800078ec0ff */
[----:B------:R-:W-:-:S04]  /*0110*/  LEA.HI R0, R3, R4, RZ, 0x16 ;  /* 0x0000000403007211 */ /* 0x000fc800078fb0ff */
[----:B------:R-:W-:-:S04]  /*0120*/  LOP3.LUT R0, R0, 0xffc0, RZ, 0xc0, !PT ;  /* 0x0000ffc000007812 */ /* 0x000fc800078ec0ff */
[----:B------:R-:W-:-:S04]  /*0130*/  IADD3 R0, RZ, -R0, RZ ;  /* 0x80000000ff007210 */ /* 0x000fc80007ffe0ff */
[----:B------:R-:W-:-:S05]  /*0140*/  PRMT R3, R0, 0x7710, RZ ;  /* 0x0000771000037816 */ /* 0x000fca00000000ff */
[----:B------:R-:W-:-:S05]  /*0150*/  IMAD.IADD R0, R4, 0x1, R3 ;  /* 0x0000000104007824 */ /* 0x000fca00078e0203 */
[----:B------:R-:W-:Y:S01]  /*0160*/  PRMT R35, R0, 0x9910, RZ ;  /* 0x0000991000237816 */ /* 0x000fe200000000ff */
[----:B------:R-:W-:-:S04]  /*0170*/  IMAD.MOV.U32 R0, RZ, RZ, RZ ;  /* 0x000000ffff007224 */ /* 0x000fc800078e00ff */
[----:B--2---:R-:W-:-:S05]  /*0180*/  IMAD.WIDE R2, R35, 0x4, R22 ;  /* 0x0000000423027825 */ /* 0x004fca00078e0216 */
[----:B------:R-:W2:Y:S01]  /*0190*/  @!P1 LDG.E.EL R0, desc[UR4][R2.64] ;  /* 0x0000000402009981 */ /* 0x000ea2000c2e1900 */
[----:B------:R-:W-:Y:S01]  /*01a0*/  IADD3 R8, R9, 0x2, RZ ;  /* 0x0000000209087810 */ /* 0x000fe20007ffe0ff */
[C---:B------:R-:W-:Y:S02]  /*01b0*/  VIADD R16, R9.reuse, 0x1 ;  /* 0x0000000109107836 */ /* 0x040fe40000000000 */
[----:B------:R-:W-:Y:S01]  /*01c0*/  VIADD R18, R9, 0x3 ;  /* 0x0000000309127836 */ /* 0x000fe20000000000 */
[----:B------:R-:W3:Y:S01]  /*01d0*/  @!P1 LDG.E.EL R17, desc[UR4][R2.64] ;  /* 0x0000000402119981 */ /* 0x000ee2000c2e1900 */
[----:B------:R-:W-:-:S04]  /*01e0*/  IMAD.HI R15, R8, 0x7e8472a9, RZ ;  /* 0x7e8472a9080f7827 */ /* 0x000fc800078e02ff */
[----:B------:R-:W-:Y:S01]  /*01f0*/  IMAD.HI R10, R16, 0x7e8472a9, RZ ;  /* 0x7e8472a9100a7827 */ /* 0x000fe200078e02ff */
[----:B------:R-:W-:-:S03]  /*0200*/  SHF.R.U32.HI R12, RZ, 0x1f, R15 ;  /* 0x0000001fff0c7819 */ /* 0x000fc6000001160f */
[----:B------:R-:W-:Y:S01]  /*0210*/  IMAD.HI R6, R9, 0x7e8472a9, RZ ;  /* 0x7e8472a909067827 */ /* 0x000fe200078e02ff */
[----:B------:R-:W-:Y:S02]  /*0220*/  SHF.R.U32.HI R11, RZ, 0x1f, R10 ;  /* 0x0000001fff0b7819 */ /* 0x000fe4000001160a */
[----:B------:R-:W-:Y:S01]  /*0230*/  LEA.HI.SX32 R15, R15, R12, 0x18 ;  /* 0x0000000c0f0f7211 */ /* 0x000fe200078fc2ff */
[----:B------:R-:W-:Y:S01]  /*0240*/  IMAD.HI R13, R18, 0x7e8472a9, RZ ;  /* 0x7e8472a9120d7827 */ /* 0x000fe200078e02ff */
[----:B------:R-:W-:Y:S02]  /*0250*/  SHF.R.U32.HI R5, RZ, 0x1f, R6 ;  /* 0x0000001fff057819 */ /* 0x000fe40000011606 */
[----:B------:R-:W-:Y:S01]  /*0260*/  LEA.HI.SX32 R21, R10, R11, 0x18 ;  /* 0x0000000b0a157211 */ /* 0x000fe200078fc2ff */
[C---:B------:R-:W-:Y:S01]  /*0270*/  VIADD R7, R9.reuse, 0x200 ;  /* 0x0000020009077836 */ /* 0x040fe20000000000 */
[----:B------:R-:W-:Y:S01]  /*0280*/  SHF.R.U32.HI R14, RZ, 0x1f, R13 ;  /* 0x0000001fff0e7819 */ /* 0x000fe2000001160d */
[----:B------:R-:W-:Y:S01]  /*0290*/  VIADD R11, R9, 0x201 ;  /* 0x00000201090b7836 */ /* 0x000fe20000000000 */
[----:B------:R-:W-:Y:S01]  /*02a0*/  LEA.HI.SX32 R6, R6, R5, 0x18 ;  /* 0x0000000506067211 */ /* 0x000fe200078fc2ff */
[----:B------:R-:W-:Y:S01]  /*02b0*/  IMAD.HI R12, R7, 0x7e8472a9, RZ ;  /* 0x7e8472a9070c7827 */ /* 0x000fe200078e02ff */
[----:B------:R-:W-:-:S02]  /*02c0*/  LEA.HI.SX32 R25, R13, R14, 0x18 ;  /* 0x0000000e0d197211 */ /* 0x000fc400078fc2ff */
[----:B------:R-:W-:Y:S01]  /*02d0*/  IADD3 R13, R9, 0x203, RZ ;  /* 0x00000203090d7810 */ /* 0x000fe20007ffe0ff */
[----:B------:R-:W-:Y:S01]  /*02e0*/  IMAD.HI R20, R7, 0xfa1a959, RZ ;  /* 0x0fa1a95907147827 */ /* 0x000fe200078e02ff */
[----:B------:R-:W-:-:S03]  /*02f0*/  SHF.R.U32.HI R5, RZ, 0x1f, R12 ;  /* 0x0000001fff057819 */ /* 0x000fc6000001160c */
[----:B------:R-:W-:Y:S01]  /*0300*/  VIADD R10, R9, 0x202 ;  /* 0x00000202090a7836 */ /* 0x000fe20000000000 */
[----:B------:R-:W-:Y:S01]  /*0310*/  LEA.HI.SX32 R12, R12, R5, 0x18 ;  /* 0x000000050c0c7211 */ /* 0x000fe200078fc2ff */
        /* <DEDUP_REMOVED lines=8> */
[----:B------:R-:W-:Y:S01]  /*03a0*/  IMAD R18, R25, -0x206, R18 ;  /* 0xfffffdfa19127824 */ /* 0x000fe200078e0212 */
[----:B------:R-:W-:Y:S01]  /*03b0*/  SHF.R.U32.HI R29, RZ, 0x1f, R26 ;  /* 0x0000001fff1d7819 */ /* 0x000fe2000001161a */
[----:B------:R-:W-:Y:S01]  /*03c0*/  IMAD R16, R21, -0x206, R16 ;  /* 0xfffffdfa15107824 */ /* 0x000fe200078e0210 */
[----:B------:R-:W-:Y:S01]  /*03d0*/  LEA.HI.SX32 R19, R24, R27, 0x18 ;  /* 0x0000001b18137211 */ /* 0x000fe200078fc2ff */
[----:B------:R-:W-:Y:S01]  /*03e0*/  IMAD R11, R20, -0x206, R11 ;  /* 0xfffffdfa140b7824 */ /* 0x000fe200078e020b */
[----:B------:R-:W-:Y:S01]  /*03f0*/  LEA.HI.SX32 R26, R26, R29, 0x18 ;  /* 0x0000001d1a1a7211 */ /* 0x000fe200078fc2ff */
[----:B------:R-:W-:-:S04]  /*0400*/  IMAD.HI R24, R15, 0x7e8472a9, RZ ;  /* 0x7e8472a90f187827 */ /* 0x000fc800078e02ff */
[----:B------:R-:W-:Y:S01]  /*0410*/  IMAD.HI R20, R6, 0x7e8472a9, RZ ;  /* 0x7e8472a906147827 */ /* 0x000fe200078e02ff */
[----:B------:R-:W-:-:S03]  /*0420*/  SHF.R.U32.HI R25, RZ, 0x1f, R24 ;  /* 0x0000001fff197819 */ /* 0x000fc60000011618 */
[----:B------:R-:W-:Y:S01]  /*0430*/  IMAD.HI R27, R12, 0x7e8472a9, RZ ;  /* 0x7e8472a90c1b7827 */ /* 0x000fe200078e02ff */
[----:B------:R-:W-:-:S03]  /*0440*/  SHF.R.U32.HI R21, RZ, 0x1f, R20 ;  /* 0x0000001fff157819 */ /* 0x000fc60000011614 */
[----:B------:R-:W-:Y:S02]  /*0450*/  IMAD.MOV.U32 R14, RZ, RZ, RZ ;  /* 0x000000ffff0e7224 */ /* 0x000fe400078e00ff */
[----:B------:R-:W-:Y:S01]  /*0460*/  IMAD R13, R26, -0x206, R13 ;  /* 0xfffffdfa1a0d7824 */ /* 0x000fe200078e020d */
[----:B------:R-:W-:Y:S02]  /*0470*/  SHF.R.U32.HI R26, RZ, 0x1f, R27 ;  /* 0x0000001fff1a7819 */ /* 0x000fe4000001161b */
[----:B------:R-:W-:Y:S01]  /*0480*/  LEA.HI.SX32 R24, R24, R25, 0x18 ;  /* 0x0000001918187211 */ /* 0x000fe200078fc2ff */
[----:B------:R-:W5:Y:S01]  /*0490*/  @!P1 LDG.E.EL R14, desc[UR4][R2.64] ;  /* 0x00000004020e9981 */ /* 0x000f62000c2e1900 */
[----:B------:R-:W-:Y:S01]  /*04a0*/  LEA.HI.SX32 R25, R20, R21, 0x18 ;  /* 0x0000001514197211 */ /* 0x000fe200078fc2ff */
[----:B------:R-:W-:Y:S01]  /*04b0*/  IMAD R21, R15, -0x206, R8 ;  /* 0xfffffdfa0f157824 */ /* 0x000fe200078e0208 */
[----:B------:R-:W-:Y:S01]  /*04c0*/  LEA.HI.SX32 R27, R27, R26, 0x18 ;  /* 0x0000001a1b1b7211 */ /* 0x000fe200078fc2ff */
[----:B------:R-:W-:Y:S01]  /*04d0*/  IMAD R8, R12, -0x206, R7 ;  /* 0xfffffdfa0c087824 */ /* 0x000fe200078e0207 */
[----:B------:R-:W-:Y:S01]  /*04e0*/  ISETP.GE.AND P0, PT, R7, 0x4182400, PT ;  /* 0x041824000700780c */ /* 0x000fe20003f06270 */
[----:B------:R-:W-:-:S02]  /*04f0*/  IMAD R20, R25, -0x206, R6 ;  /* 0xfffffdfa19147824 */ /* 0x000fc400078e0206 */
[----:B------:R-:W-:Y:S02]  /*0500*/  IMAD R6, R6, -0x206, R9 ;  /* 0xfffffdfa06067824 */ /* 0x000fe400078e0209 */
[----:B------:R-:W-:Y:S01]  /*0510*/  IMAD R7, R27, -0x206, R12 ;  /* 0xfffffdfa1b077824 */ /* 0x000fe200078e020c */
[----:B------:R-:W-:Y:S01]  /*0520*/  MOV R12, RZ ;  /* 0x000000ff000c7202 */ /* 0x000fe20000000f00 */
[----:B------:R-:W-:Y:S01]  /*0530*/  IMAD R15, R24, -0x206, R15 ;  /* 0xfffffdfa180f7824 */ /* 0x000fe200078e020f */
[----:B------:R-:W-:Y:S01]  /*0540*/  PRMT R24, R5, 0x9910, RZ ;  /* 0x0000991005187816 */ /* 0x000fe200000000ff */
[----:B------:R-:W-:Y:S01]  /*0550*/  VIADD R6, R6, 0xfffffffd ;  /* 0xfffffffd06067836 */ /* 0x000fe20000000000 */
[----:B------:R-:W-:Y:S01]  /*0560*/  IADD3 R18, R18, -0x3, RZ ;  /* 0xfffffffd12127810 */ /* 0x000fe20007ffe0ff */
[----:B------:R-:W-:Y:S01]  /*0570*/  VIADD R16, R16, 0xfffffffd ;  /* 0xfffffffd10107836 */ /* 0x000fe20000000000 */
[----:B------:R1:W2:Y:S01]  /*0580*/  @!P1 LDG.E.EL R12, desc[UR4][R2.64] ;  /* 0x00000004020c9981 */ /* 0x0002a2000c2e1900 */
[----:B------:R-:W-:-:S04]  /*0590*/  IMAD.HI R28, R19, 0x7e8472a9, RZ ;  /* 0x7e8472a9131c7827 */ /* 0x000fc800078e02ff */
[----:B------:R-:W-:Y:S01]  /*05a0*/  VIADD R21, R21, 0xfffffffd ;  /* 0xfffffffd15157836 */ /* 0x000fe20000000000 */
[----:B------:R-:W-:Y:S01]  /*05b0*/  IABS R16, R16 ;  /* 0x0000001000107213 */ /* 0x000fe20000000000 */
[----:B------:R-:W-:Y:S01]  /*05c0*/  HFMA2.MMA R30, -RZ, RZ, 0, 0 ;  /* 0x00000000ff1e7435 */ /* 0x000fe200000001ff */
[----:B------:R-:W-:Y:S01]  /*05d0*/  SHF.R.U32.HI R29, RZ, 0x1f, R28 ;  /* 0x0000001fff1d7819 */ /* 0x000fe2000001161c */
[----:B------:R-:W-:Y:S01]  /*05e0*/  IMAD R10, R19, -0x206, R10 ;  /* 0xfffffdfa130a7824 */ /* 0x000fe200078e020a */
[----:B-1----:R-:W-:Y:S01]  /*05f0*/  IABS R3, R6 ;  /* 0x0000000600037213 */ /* 0x002fe20000000000 */
[----:B------:R-:W-:Y:S01]  /*0600*/  IMAD.MOV.U32 R6, RZ, RZ, R24 ;  /* 0x000000ffff067224 */ /* 0x000fe200078e0018 */
[----:B------:R-:W-:-:S04]  /*0610*/  LEA.HI.SX32 R28, R28, R29, 0x18 ;  /* 0x0000001d1c1c7211 */ /* 0x000fc800078fc2ff */
[----:B------:R-:W-:Y:S01]  /*0620*/  SHF.R.S32.HI R2, RZ, 0xf, R6 ;  /* 0x0000000fff027819 */ /* 0x000fe20000011406 */
[----:B------:R-:W-:Y:S01]  /*0630*/  VIADD R13, R13, 0xfffffffd ;  /* 0xfffffffd0d0d7836 */ /* 0x000fe20000000000 */
[----:B------:R-:W-:Y:S02]  /*0640*/  IABS R24, R18 ;  /* 0x0000001200187213 */ /* 0x000fe40000000000 */
[----:B------:R-:W-:Y:S01]  /*0650*/  IADD3 R11, R11, -0x3, RZ ;  /* 0xfffffffd0b0b7810 */ /* 0x000fe20007ffe0ff */
[----:B------:R-:W-:Y:S01]  /*0660*/  VIADD R8, R8, 0xfffffffd ;  /* 0xfffffffd08087836 */ /* 0x000fe20000000000 */
[----:B------:R-:W-:Y:S01]  /*0670*/  LOP3.LUT R2, R2, 0xffff, RZ, 0xc0, !PT ;  /* 0x0000ffff02027812 */ /* 0x000fe200078ec0ff */
[----:B------:R-:W-:Y:S01]  /*0680*/  VIADD R20, R20, 0xfffffffd ;  /* 0xfffffffd14147836 */ /* 0x000fe20000000000 */
[----:B------:R-:W-:Y:S01]  /*0690*/  IABS R18, R21 ;  /* 0x0000001500127213 */ /* 0x000fe20000000000 */
[----:B------:R-:W-:Y:S01]  /*06a0*/  IMAD R19, R28, -0x206, R19 ;  /* 0xfffffdfa1c137824 */ /* 0x000fe200078e0213 */
[----:B------:R-:W-:-:S02]  /*06b0*/  LEA.HI R2, R2, R5, RZ, 0x16 ;  /* 0x0000000502027211 */ /* 0x000fc400078fb0ff */
[----:B------:R-:W-:Y:S02]  /*06c0*/  IADD3 R3, R3, -0x1ff, RZ ;  /* 0xfffffe0103037810 */ /* 0x000fe40007ffe0ff */
[----:B------:R-:W-:Y:S02]  /*06d0*/  LOP3.LUT R2, R2, 0xffc0, RZ, 0xc0, !PT ;  /* 0x0000ffc002027812 */ /* 0x000fe400078ec0ff */
[----:B------:R-:W-:Y:S01]  /*06e0*/  IABS R21, R3 ;  /* 0x0000000300157213 */ /* 0x000fe20000000000 */
[----:B------:R-:W-:Y:S01]  /*06f0*/  VIADD R3, R18, 0xfffffe01 ;  /* 0xfffffe0112037836 */ /* 0x000fe20000000000 */
[----:B------:R-:W-:Y:S02]  /*0700*/  IADD3 R18, RZ, -R2, RZ ;  /* 0x80000002ff127210 */ /* 0x000fe40007ffe0ff */
[----:B------:R-:W-:Y:S02]  /*0710*/  MOV R6, R16 ;  /* 0x0000001000067202 */ /* 0x000fe40000000f00 */
[----:B------:R-:W-:Y:S01]  /*0720*/  PRMT R18, R18, 0x7710, RZ ;  /* 0x0000771012127816 */ /* 0x000fe200000000ff */
[----:B------:R-:W-:-:S03]  /*0730*/  IMAD.MOV.U32 R16, RZ, RZ, R24 ;  /* 0x000000ffff107224 */ /* 0x000fc600078e0018 */
[----:B------:R-:W-:Y:S02]  /*0740*/  IADD3 R18, R5, R18, RZ ;  /* 0x0000001205127210 */ /* 0x000fe40007ffe0ff */
[----:B------:R-:W-:Y:S02]  /*0750*/  IADD3 R16, R16, -0x1ff, RZ ;  /* 0xfffffe0110107810 */ /* 0x000fe40007ffe0ff */
[----:B------:R-:W-:Y:S02]  /*0760*/  PRMT R31, R18, 0x9910, RZ ;  /* 0x00009910121f7816 */ /* 0x000fe400000000ff */
[----:B------:R-:W-:Y:S01]  /*0770*/  IABS R29, R16 ;  /* 0x00000010001d7213 */ /* 0x000fe20000000000 */
[----:B------:R-:W-:Y:S02]  /*0780*/  IMAD.MOV.U32 R16, RZ, RZ, RZ ;  /* 0x000000ffff107224 */ /* 0x000fe400078e00ff */
[----:B------:R-:W-:-:S05]  /*0790*/  IMAD.WIDE R22, R31, 0x4, R22 ;  /* 0x000000041f167825 */ /* 0x000fca00078e0216 */
[----:B------:R-:W3:Y:S01]  /*07a0*/  @!P0 LDG.E.EL R16, desc[UR4][R22.64] ;  /* 0x0000000416108981 */ /* 0x000ee2000c2e1900 */
[----:B------:R-:W-:-:S03]  /*07b0*/  IADD3 R10, R10, -0x3, RZ ;  /* 0xfffffffd0a0a7810 */ /* 0x000fc60007ffe0ff */
[----:B------:R-:W5:Y:S01]  /*07c0*/  @!P0 LDG.E.EL R30, desc[UR4][R22.64] ;  /* 0x00000004161e8981 */ /* 0x000f62000c2e1900 */
[----:B------:R-:W-:Y:S02]  /*07d0*/  IABS R11, R11 ;  /* 0x0000000b000b7213 */ /* 0x000fe40000000000 */
[----:B------:R-:W-:Y:S02]  /*07e0*/  IABS R13, R13 ;  /* 0x0000000d000d7213 */ /* 0x000fe40000000000 */
[----:B------:R-:W-:Y:S02]  /*07f0*/  IABS R18, R10 ;  /* 0x0000000a00127213 */ /* 0x000fe40000000000 */
[----:B------:R-:W-:Y:S02]  /*0800*/  MOV R10, R11 ;  /* 0x0000000b000a7202 */ /* 0x000fe40000000f00 */
[----:B------:R-:W-:Y:S01]  /*0810*/  IABS R8, R8 ;  /* 0x0000000800087213 */ /* 0x000fe20000000000 */
[----:B------:R-:W-:Y:S01]  /*0820*/  IMAD.MOV.U32 R11, RZ, RZ, R13 ;  /* 0x000000ffff0b7224 */ /* 0x000fe200078e000d */
[----:B------:R-:W-:Y:S01]  /*0830*/  IADD3 R13, R7, -0x3, RZ ;  /* 0xfffffffd070d7810 */ /* 0x000fe20007ffe0ff */
[----:B------:R-:W-:Y:S01]  /*0840*/  VIADD R7, R10, 0xfffffe01 ;  /* 0xfffffe010a077836 */ /* 0x000fe20000000000 */
[----:B------:R-:W-:Y:S01]  /*0850*/  IABS R20, R20 ;  /* 0x0000001400147213 */ /* 0x000fe20000000000 */
[----:B------:R-:W-:Y:S01]  /*0860*/  VIADD R8, R8, 0xfffffe01 ;  /* 0xfffffe0108087836 */ /* 0x000fe20000000000 */
[----:B------:R-:W-:Y:S01]  /*0870*/  LEA R4, R4, 0x3ffff, 0x12 ;  /* 0x0003ffff04047811 */ /* 0x000fe200078e90ff */
[----:B------:R-:W-:Y:S01]  /*0880*/  VIADD R10, R18, 0xfffffe01 ;  /* 0xfffffe01120a7836 */ /* 0x000fe20000000000 */
[----:B------:R-:W-:Y:S01]  /*0890*/  IADD3 R15, R15, -0x3, RZ ;  /* 0xfffffffd0f0f7810 */ /* 0x000fe20007ffe0ff */
[----:B------:R-:W-:Y:S01]  /*08a0*/  VIADD R6, R6, 0xfffffe01 ;  /* 0xfffffe0106067836 */ /* 0x000fe20000000000 */
[----:B------:R-:W-:Y:S01]  /*08b0*/  IABS R13, R13 ;  /* 0x0000000d000d7213 */ /* 0x000fe20000000000 */
[----:B------:R-:W-:Y:S01]  /*08c0*/  IMAD.MOV.U32 R18, RZ, RZ, R20 ;  /* 0x000000ffff127224 */ /* 0x000fe200078e0014 */
[----:B------:R-:W-:Y:S01]  /*08d0*/  IABS R27, R3 ;  /* 0x00000003001b7213 */ /* 0x000fe20000000000 */
[----:B------:R-:W-:Y:S01]  /*08e0*/  IMAD.IADD R3, R4, 0x1, -R21 ;  /* 0x0000000104037824 */ /* 0x000fe200078e0a15 */
[----:B------:R-:W-:-:S02]  /*08f0*/  IABS R15, R15 ;  /* 0x0000000f000f7213 */ /* 0x000fc40000000000 */
[----:B------:R-:W-:Y:S02]  /*0900*/  IABS R20, R8 ;  /* 0x0000000800147213 */ /* 0x000fe40000000000 */
[----:B------:R-:W-:Y:S02]  /*0910*/  IABS R24, R10 ;  /* 0x0000000a00187213 */ /* 0x000fe40000000000 */
[----:B------:R-:W-:Y:S02]  /*0920*/  MOV R10, R13 ;  /* 0x0000000d000a7202 */ /* 0x000fe40000000f00 */
[----:B------:R-:W-:Y:S02]  /*0930*/  IABS R21, R7 ;  /* 0x0000000700157213 */ /* 0x000fe40000000000 */
[----:B------:R-:W-:Y:S01]  /*0940*/  IABS R25, R6 ;  /* 0x0000000600197213 */ /* 0x000fe20000000000 */
[----:B------:R-:W-:Y:S01]  /*0950*/  IMAD.MOV.U32 R8, RZ, RZ, R15 ;  /* 0x000000ffff087224 */ /* 0x000fe200078e000f */
[----:B------:R-:W-:-:S02]  /*0960*/  LEA R5, R5, 0x3ffff, 0x12 ;  /* 0x0003ffff05057811 */ /* 0x000fc400078e90ff */
[----:B------:R-:W-:Y:S01]  /*0970*/  IADD3 R7, R18, -0x1ff, RZ ;  /* 0xfffffe0112077810 */ /* 0x000fe20007ffe0ff */
[----:B------:R-:W-:Y:S01]  /*0980*/  IMAD.MOV.U32 R18, RZ, RZ, R20 ;  /* 0x000000ffff127224 */ /* 0x000fe200078e0014 */
[----:B------:R-:W-:Y:S01]  /*0990*/  IADD3 R10, R10, -0x1ff, RZ ;  /* 0xfffffe010a0a7810 */ /* 0x000fe20007ffe0ff */
[----:B------:R-:W-:Y:S01]  /*09a0*/  IMAD.IADD R2, R4, 0x1, -R27 ;  /* 0x0000000104027824 */ /* 0x000fe200078e0a1b */
[----:B------:R-:W-:Y:S02]  /*09b0*/  IADD3 R19, R19, -0x3, RZ ;  /* 0xfffffffd13137810 */ /* 0x000fe40007ffe0ff */
[----:B------:R-:W-:Y:S02]  /*09c0*/  MOV R20, R21 ;  /* 0x0000001500147202 */ /* 0x000fe40000000f00 */
[----:B------:R-:W-:Y:S01]  /*09d0*/  IADD3 R6, R4, -R25, RZ ;  /* 0x8000001904067210 */ /* 0x000fe20007ffe0ff */
[----:B------:R-:W-:Y:S01]  /*09e0*/  VIADD R8, R8, 0xfffffe01 ;  /* 0xfffffe0108087836 */ /* 0x000fe20000000000 */
[----:B------:R-:W-:Y:S01]  /*09f0*/  IADD3 R4, R4, -R29, RZ ;  /* 0x8000001d04047210 */ /* 0x000fe20007ffe0ff */
[----:B------:R-:W-:Y:S01]  /*0a00*/  IMAD.IADD R15, R5, 0x1, -R18 ;  /* 0x00000001050f7824 */ /* 0x000fe200078e0a12 */
[----:B------:R-:W-:-:S02]  /*0a10*/  IADD3 R11, R11, -0x1ff, RZ ;  /* 0xfffffe010b0b7810 */ /* 0x000fc40007ffe0ff */
[----:B------:R-:W-:Y:S02]  /*0a20*/  IABS R21, R7 ;  /* 0x0000000700157213 */ /* 0x000fe40000000000 */
[----:B------:R-:W-:Y:S02]  /*0a30*/  IABS R29, R10 ;  /* 0x0000000a001d7213 */ /* 0x000fe40000000000 */
[----:B------:R-:W-:Y:S02]  /*0a40*/  IABS R19, R19 ;  /* 0x0000001300137213 */ /* 0x000fe40000000000 */
[----:B------:R-:W-:Y:S02]  /*0a50*/  IADD3 R18, R5, -R20, RZ ;  /* 0x8000001405127210 */ /* 0x000fe40007ffe0ff */
[----:B------:R-:W-:Y:S01]  /*0a60*/  IABS R26, R11 ;  /* 0x0000000b001a7213 */ /* 0x000fe20000000000 */
[----:B------:R-:W-:Y:S01]  /*0a70*/  IMAD R11, R21, -0x200, R3 ;  /* 0xfffffe00150b7824 */ /* 0x000fe200078e0203 */
[----:B------:R-:W-:Y:S01]  /*0a80*/  IABS R41, R8 ;  /* 0x0000000800297213 */ /* 0x000fe20000000000 */
[----:B------:R-:W-:-:S02]  /*0a90*/  IMAD R39, R29, -0x200, R15 ;  /* 0xfffffe001d277824 */ /* 0x000fc400078e020f */
[----:B------:R-:W-:Y:S02]  /*0aa0*/  IMAD.MOV.U32 R8, RZ, RZ, R19 ;  /* 0x000000ffff087224 */ /* 0x000fe400078e0013 */
[----:B------:R-:W-:Y:S01]  /*0ab0*/  IMAD R29, R29, -0x200, R18 ;  /* 0xfffffe001d1d7824 */ /* 0x000fe200078e0212 */
[----:B------:R-:W-:Y:S01]  /*0ac0*/  CS2R R18, SRZ ;  /* 0x0000000000127805 */ /* 0x000fe2000001ff00 */
[----:B----4-:R-:W-:-:S05]  /*0ad0*/  IMAD.WIDE R10, R11, 0x4, R36 ;  /* 0x000000040b0a7825 */ /* 0x010fca00078e0224 */
[----:B------:R1:W4:Y:S01]  /*0ae0*/  @!P1 LDG.E.EL R18, desc[UR4][R10.64] ;  /* 0x000000040a129981 */ /* 0x000322000c2e1900 */
[----:B------:R-:W-:-:S03]  /*0af0*/  IMAD.WIDE R38, R39, 0x4, R36 ;  /* 0x0000000427267825 */ /* 0x000fc600078e0224 */
[----:B------:R-:W4:Y:S01]  /*0b00*/  @!P0 LDG.E.EL R19, desc[UR4][R22.64] ;  /* 0x0000000416138981 */ /* 0x000f22000c2e1900 */
[----:B-1----:R-:W-:Y:S01]  /*0b10*/  CS2R R10, SRZ ;  /* 0x00000000000a7805 */ /* 0x002fe2000001ff00 */
[----:B------:R-:W-:Y:S02]  /*0b20*/  IMAD.IADD R7, R5, 0x1, -R24 ;  /* 0x0000000105077824 */ /* 0x000fe400078e0a18 */
[----:B------:R-:W1:Y:S03]  /*0b30*/  LDC.64 R24, c[0x0][0x218] ;  /* 0x00008600ff187b82 */ /* 0x000e660000000a00 */
[----:B------:R1:W4:Y:S02]  /*0b40*/  @!P0 LDG.E.EL R11, desc[UR4][R38.64] ;  /* 0x00000004260b8981 */ /* 0x000324000c2e1900 */
[----:B01----:R-:W-:-:S06]  /*0b50*/  CS2R R38, SRZ ;  /* 0x0000000000267805 */ /* 0x003fcc000001ff00 */
[----:B------:R-:W4:Y:S01]  /*0b60*/  @!P0 LDG.E.EL R39, desc[UR4][R22.64] ;  /* 0x0000000416278981 */ /* 0x000f22000c2e1900 */
[----:B------:R-:W-:Y:S01]  /*0b70*/  IMAD R21, R21, -0x200, R6 ;  /* 0xfffffe0015157824 */ /* 0x000fe200078e0206 */
[----:B------:R-:W-:Y:S01]  /*0b80*/  MOV R6, RZ ;  /* 0x000000ff00067202 */ /* 0x000fe20000000f00 */
[----:B------:R-:W-:-:S04]  /*0b90*/  IMAD.WIDE R28, R29, 0x4, R36 ;  /* 0x000000041d1c7825 */ /* 0x000fc800078e0224 */
[----:B------:R-:W-:Y:S01]  /*0ba0*/  IMAD.WIDE R20, R21, 0x4, R36 ;  /* 0x0000000415147825 */ /* 0x000fe200078e0224 */
[----:B------:R-:W-:Y:S01]  /*0bb0*/  IADD3 R5, R5, -R26, RZ ;  /* 0x8000001a05057210 */ /* 0x000fe20007ffe0ff */
[----:B------:R0:W4:Y:S02]  /*0bc0*/  @!P0 LDG.E.EL R10, desc[UR4][R28.64] ;  /* 0x000000041c0a8981 */ /* 0x000124000c2e1900 */
[----:B------:R-:W-:Y:S02]  /*0bd0*/  VIADD R3, R8, 0xfffffe01 ;  /* 0xfffffe0108037836 */ /* 0x000fe40000000000 */
[----:B------:R1:W4:Y:S01]  /*0be0*/  @!P1 LDG.E.EL R6, desc[UR4][R20.64] ;  /* 0x0000000414069981 */ /* 0x000322000c2e1900 */
[----:B------:R-:W-:-:S04]  /*0bf0*/  IMAD.WIDE R26, R35, 0x4, R24 ;  /* 0x00000004231a7825 */ /* 0x000fc800078e0218 */
[----:B------:R-:W-:Y:S02]  /*0c00*/  IMAD R13, R41, -0x200, R2 ;  /* 0xfffffe00290d7824 */ /* 0x000fe400078e0202 */
[----:B0-----:R-:W-:Y:S01]  /*0c10*/  IMAD.WIDE R28, R31, 0x4, R24 ;  /* 0x000000041f1c7825 */ /* 0x001fe200078e0218 */
[----:B------:R-:W-:Y:S01]  /*0c20*/  IABS R2, R3 ;  /* 0x0000000300027213 */ /* 0x000fe20000000000 */
[----:B------:R-:W0:Y:S08]  /*0c30*/  LDC.64 R24, c[0x0][0x230] ;  /* 0x00008c00ff187b82 */ /* 0x000e300000000a00 */
[----:B-1----:R-:W1:Y:S01]  /*0c40*/  LDC.64 R20, c[0x0][0x228] ;  /* 0x00008a00ff147b82 */ /* 0x002e620000000a00 */
[----:B------:R-:W-:-:S02]  /*0c50*/  IMAD R41, R41, -0x200, R4 ;  /* 0xfffffe0029297824 */ /* 0x000fc400078e0204 */
[C---:B------:R-:W-:Y:S02]  /*0c60*/  IMAD R7, R2.reuse, -0x200, R7 ;  /* 0xfffffe0002077824 */ /* 0x040fe400078e0207 */
[----:B------:R-:W-:Y:S02]  /*0c70*/  IMAD R5, R2, -0x200, R5 ;  /* 0xfffffe0002057824 */ /* 0x000fe400078e0205 */
[----:B------:R-:W-:Y:S02]  /*0c80*/  IMAD.MOV.U32 R15, RZ, RZ, RZ ;  /* 0x000000ffff0f7224 */ /* 0x000fe400078e00ff */
[----:B------:R-:W-:-:S04]  /*0c90*/  IMAD.WIDE R2, R13, 0x4, R36 ;  /* 0x000000040d027825 */ /* 0x000fc800078e0224 */
[--C-:B------:R-:W-:Y:S01]  /*0ca0*/  IMAD.WIDE R40, R41, 0x4, R36.reuse ;  /* 0x0000000429287825 */ /* 0x100fe200078e0224 */
[----:B------:R0:W4:Y:S03]  /*0cb0*/  @!P1 LDG.E.EL R15, desc[UR4][R2.64] ;  /* 0x00000004020f9981 */ /* 0x000126000c2e1900 */
[----:B------:R-:W-:Y:S01]  /*0cc0*/  IMAD.WIDE R32, R7, 0x4, R36 ;  /* 0x0000000407207825 */ /* 0x000fe200078e0224 */
[----:B------:R-:W-:-:S03]  /*0cd0*/  HFMA2.MMA R8, -RZ, RZ, 0, 0 ;  /* 0x00000000ff087435 */ /* 0x000fc600000001ff */
[----:B------:R-:W-:Y:S01]  /*0ce0*/  IMAD.WIDE R36, R5, 0x4, R36 ;  /* 0x0000000405247825 */ /* 0x000fe200078e0224 */
[----:B------:R-:W-:Y:S02]  /*0cf0*/  CS2R R4, SRZ ;  /* 0x0000000000047805 */ /* 0x000fe4000001ff00 */
[----:B0-----:R-:W-:Y:S01]  /*0d00*/  CS2R R2, SRZ ;  /* 0x0000000000027805 */ /* 0x001fe2000001ff00 */
[----:B------:R-:W-:Y:S01]  /*0d10*/  IMAD.MOV.U32 R7, RZ, RZ, RZ ;  /* 0x000000ffff077224 */ /* 0x000fe200078e00ff */
[----:B------:R-:W-:Y:S02]  /*0d20*/  MOV R13, RZ ;  /* 0x000000ff000d7202 */ /* 0x000fe40000000f00 */
[----:B------:R-:W4:Y:S04]  /*0d30*/  @!P1 LDG.E.EL R5, desc[UR4][R26.64] ;  /* 0x000000041a059981 */ /* 0x000f28000c2e1900 */
[----:B------:R-:W4:Y:S04]  /*0d40*/  @!P1 LDG.E.EL R3, desc[UR4][R26.64] ;  /* 0x000000041a039981 */ /* 0x000f28000c2e1900 */
[----:B------:R-:W4:Y:S01]  /*0d50*/  @!P1 LDG.E.EL R2, desc[UR4][R26.64] ;  /* 0x000000041a029981 */ /* 0x000f22000c2e1900 */
[----:B------:R-:W-:-:S03]  /*0d60*/  IMAD.WIDE R22, R35, 0x4, R24 ;  /* 0x0000000423167825 */ /* 0x000fc600078e0218 */
[----:B------:R0:W4:Y:S04]  /*0d70*/  @!P1 LDG.E.EL R4, desc[UR4][R40.64] ;  /* 0x0000000428049981 */ /* 0x000128000c2e1900 */
[----:B------:R1:W4:Y:S01]  /*0d80*/  @!P0 LDG.E.EL R7, desc[UR4][R36.64] ;  /* 0x0000000424078981 */ /* 0x000322000c2e1900 */
[----:B------:R-:W-:-:S03]  /*0d90*/  IMAD.MOV.U32 R34, RZ, RZ, RZ ;  /* 0x000000ffff227224 */ /* 0x000fc600078e00ff */
[----:B------:R1:W4:Y:S01]  /*0da0*/  @!P1 LDG.E.EL R13, desc[UR4][R26.64] ;  /* 0x000000041a0d9981 */ /* 0x000322000c2e1900 */
[----:B0-----:R-:W-:-:S03]  /*0db0*/  CS2R R40, SRZ ;  /* 0x0000000000287805 */ /* 0x001fc6000001ff00 */
[----:B------:R0:W4:Y:S01]  /*0dc0*/  @!P0 LDG.E.EL R8, desc[UR4][R32.64] ;  /* 0x0000000420088981 */ /* 0x000122000c2e1900 */
[----:B-1----:R-:W-:Y:S02]  /*0dd0*/  CS2R R36, SRZ ;  /* 0x0000000000247805 */ /* 0x002fe4000001ff00 */
[----:B------:R-:W-:Y:S01]  /*0de0*/  CS2R R44, SRZ ;  /* 0x00000000002c7805 */ /* 0x000fe2000001ff00 */
[----:B------:R-:W4:Y:S01]  /*0df0*/  @!P0 LDG.E.EL R34, desc[UR4][R28.64] ;  /* 0x000000041c228981 */ /* 0x000f22000c2e1900 */
[----:B------:R-:W-:Y:S01]  /*0e00*/  IMAD.WIDE R26, R35, 0x4, R20 ;  /* 0x00000004231a7825 */ /* 0x000fe200078e0214 */
[----:B------:R-:W-:Y:S02]  /*0e10*/  HFMA2.MMA R35, -RZ, RZ, 0, 0 ;  /* 0x00000000ff237435 */ /* 0x000fe400000001ff */
[----:B------:R-:W4:Y:S01]  /*0e20*/  @!P0 LDG.E.EL R37, desc[UR4][R28.64] ;  /* 0x000000041c258981 */ /* 0x000f22000c2e1900 */
[----:B0-----:R-:W-:-:S03]  /*0e30*/  CS2R R32, SRZ ;  /* 0x0000000000207805 */ /* 0x001fc6000001ff00 */
[----:B------:R-:W4:Y:S04]  /*0e40*/  @!P1 LDG.E.EL R41, desc[UR4][R26.64] ;  /* 0x000000041a299981 */ /* 0x000f28000c2e1900 */
[----:B------:R-:W4:Y:S04]  /*0e50*/  @!P1 LDG.E.EL R40, desc[UR4][R26.64] ;  /* 0x000000041a289981 */ /* 0x000f28000c2e1900 */
[----:B------:R-:W4:Y:S04]  /*0e60*/  @!P1 LDG.E.EL R38, desc[UR4][R26.64] ;  /* 0x000000041a269981 */ /* 0x000f28000c2e1900 */
[----:B------:R0:W4:Y:S01]  /*0e70*/  @!P1 LDG.E.EL R36, desc[UR4][R26.64] ;  /* 0x000000041a249981 */ /* 0x000122000c2e1900 */
[----:B------:R-:W-:Y:S01]  /*0e80*/  CS2R R42, SRZ ;  /* 0x00000000002a7805 */ /* 0x000fe2000001ff00 */
[----:B------:R-:W-:-:S02]  /*0e90*/  IMAD.WIDE R20, R31, 0x4, R20 ;  /* 0x000000041f147825 */ /* 0x000fc400078e0214 */
[----:B------:R-:W4:Y:S04]  /*0ea0*/  @!P0 LDG.E.EL R32, desc[UR4][R28.64] ;  /* 0x000000041c208981 */ /* 0x000f28000c2e1900 */
[----:B------:R1:W4:Y:S01]  /*0eb0*/  @!P0 LDG.E.EL R33, desc[UR4][R28.64] ;  /* 0x000000041c218981 */ /* 0x000322000c2e1900 */
[----:B0-----:R-:W-:-:S03]  /*0ec0*/  CS2R R26, SRZ ;  /* 0x00000000001a7805 */ /* 0x001fc6000001ff00 */
[----:B------:R-:W4:Y:S01]  /*0ed0*/  @!P1 LDG.E.EL R44, desc[UR4][R22.64] ;  /* 0x00000004162c9981 */ /* 0x000f22000c2e1900 */
[----:B------:R-:W-:-:S03]  /*0ee0*/  IMAD.WIDE R24, R31, 0x4, R24 ;  /* 0x000000041f187825 */ /* 0x000fc600078e0218 */
[----:B------:R-:W4:Y:S01]  /*0ef0*/  @!P1 LDG.E.EL R27, desc[UR4][R22.64] ;  /* 0x00000004161b9981 */ /* 0x000f22000c2e1900 */
[----:B-1----:R-:W-:-:S03]  /*0f00*/  CS2R R28, SRZ ;  /* 0x00000000001c7805 */ /* 0x002fc6000001ff00 */
[----:B------:R-:W4:Y:S04]  /*0f10*/  @!P1 LDG.E.EL R35, desc[UR4][R22.64] ;  /* 0x0000000416239981 */ /* 0x000f28000c2e1900 */
[----:B------:R-:W4:Y:S01]  /*0f20*/  @!P1 LDG.E.EL R45, desc[UR4][R22.64] ;  /* 0x00000004162d9981 */ /* 0x000f22000c2e1900 */
[----:B------:R-:W-:-:S03]  /*0f30*/  IMAD.MOV.U32 R31, RZ, RZ, RZ ;  /* 0x000000ffff1f7224 */ /* 0x000fc600078e00ff */
[----:B------:R-:W4:Y:S04]  /*0f40*/  @!P0 LDG.E.EL R28, desc[UR4][R20.64] ;  /* 0x00000004141c8981 */ /* 0x000f28000c2e1900 */
[----:B------:R-:W4:Y:S04]  /*0f50*/  @!P0 LDG.E.EL R43, desc[UR4][R20.64] ;  /* 0x00000004142b8981 */ /* 0x000f28000c2e1900 */
[----:B------:R-:W4:Y:S04]  /*0f60*/  @!P0 LDG.E.EL R42, desc[UR4][R20.64] ;  /* 0x00000004142a8981 */ /* 0x000f28000c2e1900 */
[----:B------:R0:W4:Y:S04]  /*0f70*/  @!P0 LDG.E.EL R29, desc[UR4][R20.64] ;  /* 0x00000004141d8981 */ /* 0x000128000c2e1900 */
[----:B------:R-:W4:Y:S04]  /*0f80*/  @!P0 LDG.E.EL R31, desc[UR4][R24.64] ;  /* 0x00000004181f8981 */ /* 0x000f28000c2e1900 */
[----:B------:R-:W4:Y:S01]  /*0f90*/  @!P0 LDG.E.EL R26, desc[UR4][R24.64] ;  /* 0x00000004181a8981 */ /* 0x000f22000c2e1900 */
[----:B0-----:R-:W-:-:S06]  /*0fa0*/  CS2R R20, SRZ ;  /* 0x0000000000147805 */ /* 0x001fcc000001ff00 */
[----:B------:R-:W4:Y:S04]  /*0fb0*/  @!P0 LDG.E.EL R21, desc[UR4][R24.64] ;  /* 0x0000000418158981 */ /* 0x000f28000c2e1900 */
[----:B------:R0:W4:Y:S01]  /*0fc0*/  @!P0 LDG.E.EL R20, desc[UR4][R24.64] ;  /* 0x0000000418148981 */ /* 0x000122000c2e1900 */
[----:B--2---:R-:W-:-:S04]  /*0fd0*/  FADD R0, R0, 9.9999997473787516356e-06 ;  /* 0x3727c5ac00007421 */ /* 0x004fc80000000000 */
[----:B------:R-:W1:Y:S01]  /*0fe0*/  MUFU.SQRT R23, R0 ;  /* 0x0000000000177308 */ /* 0x000e620000002000 */
[----:B---3--:R-:W-:Y:S01]  /*0ff0*/  FADD R22, R17, 9.9999997473787516356e-06 ;  /* 0x3727c5ac11167421 */ /* 0x008fe20000000000 */
[C---:B-1----:R-:W-:Y:S02]  /*1000*/  FSETP.GT.AND P2, PT, R23.reuse, 8.50705917302346158658e+37, PT ;  /* 0x7e8000001700780b */ /* 0x042fe40003f44000 */
[----:B------:R-:W-:-:S04]  /*1010*/  FSETP.GEU.AND P3, PT, R23, 1.175494350822287508e-38, PT ;  /* 0x008000001700780b */ /* 0x000fc80003f6e000 */
[----:B------:R-:W1:Y:S01]  /*1020*/  MUFU.SQRT R22, R22 ;  /* 0x0000001600167308 */ /* 0x000e620000002000 */
[----:B------:R-:W-:-:S06]  /*1030*/  MOV R0, 0x3e800000 ;  /* 0x3e80000000007802 */ /* 0x000fcc0000000f00 */
[----:B------:R-:W-:-:S04]  /*1040*/  @P2 FMUL R23, R23, 0.25 ;  /* 0x3e80000017172820 */ /* 0x000fc80000400000 */
[----:B------:R-:W-:Y:S01]  /*1050*/  @!P3 FMUL R23, R23, 16777216 ;  /* 0x4b8000001717b820 */ /* 0x000fe20000400000 */
[----:B0-----:R-:W-:Y:S02]  /*1060*/  FSEL R24, R0, 1, P2 ;  /* 0x3f80000000187808 */ /* 0x001fe40001000000 */
[----:B-1----:R-:W-:-:S03]  /*1070*/  FSETP.GT.AND P2, PT, R22, 8.50705917302346158658e+37, PT ;  /* 0x7e8000001600780b */ /* 0x002fc60003f44000 */
[----:B------:R-:W0:Y:S01]  /*1080*/  MUFU.RCP R23, R23 ;  /* 0x0000001700177308 */ /* 0x000e220000001000 */
[----:B------:R-:W-:Y:S01]  /*1090*/  @!P3 FMUL R24, R24, 16777216 ;  /* 0x4b8000001818b820 */ /* 0x000fe20000400000 */
[----:B------:R-:W-:-:S08]  /*10a0*/  FSETP.GEU.AND P3, PT, R22, 1.175494350822287508e-38, PT ;  /* 0x008000001600780b */ /* 0x000fd00003f6e000 */
[----:B------:R-:W-:Y:S01]  /*10b0*/  @P2 FMUL R22, R22, 0.25 ;  /* 0x3e80000016162820 */ /* 0x000fe20000400000 */
[----:B0-----:R-:W-:Y:S01]  /*10c0*/  FMUL R17, R23, R24 ;  /* 0x0000001817117220 */ /* 0x001fe20000400000 */
[----:B-----5:R-:W-:-:S03]  /*10d0*/  FADD R23, R14, 9.9999997473787516356e-06 ;  /* 0x3727c5ac0e177421 */ /* 0x020fc60000000000 */
[----:B------:R-:W-:Y:S01]  /*10e0*/  @!P3 FMUL R22, R22, 16777216 ;  /* 0x4b8000001616b820 */ /* 0x000fe20000400000 */
[----:B------:R-:W0:Y:S01]  /*10f0*/  MUFU.SQRT R24, R23 ;  /* 0x0000001700187308 */ /* 0x000e220000002000 */
[----:B------:R-:W-:-:S07]  /*1100*/  FSEL R14, R0, 1, P2 ;  /* 0x3f800000000e7808 */ /* 0x000fce0001000000 */
[----:B------:R1:W2:Y:S01]  /*1110*/  MUFU.RCP R25, R22 ;  /* 0x0000001600197308 */ /* 0x0002a20000001000 */
[----:B------:R-:W-:Y:S01]  /*1120*/  @!P3 FMUL R14, R14, 16777216 ;  /* 0x4b8000000e0eb820 */ /* 0x000fe20000400000 */
[----:B0-----:R-:W-:Y:S01]  /*1130*/  FSETP.GT.AND P2, PT, R24, 8.50705917302346158658e+37, PT ;  /* 0x7e8000001800780b */ /* 0x001fe20003f44000 */
[----:B-1----:R-:W-:Y:S01]  /*1140*/  FADD R22, R12, 9.9999997473787516356e-06 ;  /* 0x3727c5ac0c167421 */ /* 0x002fe20000000000 */
[----:B------:R-:W-:Y:S01]  /*1150*/  FSETP.GEU.AND P3, PT, R24, 1.175494350822287508e-38, PT ;  /* 0x008000001800780b */ /* 0x000fe20003f6e000 */
[----:B--2---:R-:W-:-:S03]  /*1160*/  FMUL R14, R25, R14 ;  /* 0x0000000e190e7220 */ /* 0x004fc60000400000 */
[----:B------:R-:W0:Y:S07]  /*1170*/  MUFU.SQRT R25, R22 ;  /* 0x0000001600197308 */ /* 0x000e2e0000002000 */
[----:B------:R-:W-:Y:S01]  /*1180*/  @P2 FMUL R24, R24, 0.25 ;  /* 0x3e80000018182820 */ /* 0x000fe20000400000 */
[----:B------:R-:W-:-:S03]  /*1190*/  FSEL R23, R0, 1, P2 ;  /* 0x3f80000000177808 */ /* 0x000fc60001000000 */
[----:B------:R-:W-:Y:S02]  /*11a0*/  @!P3 FMUL R24, R24, 16777216 ;  /* 0x4b8000001818b820 */ /* 0x000fe40000400000 */
[----:B------:R-:W-:Y:S01]  /*11b0*/  @!P3 FMUL R23, R23, 16777216 ;  /* 0x4b8000001717b820 */ /* 0x000fe20000400000 */
[----:B0-----:R-:W-:-:S03]  /*11c0*/  FSETP.GT.AND P2, PT, R25, 8.50705917302346158658e+37, PT ;  /* 0x7e8000001900780b */ /* 0x001fc60003f44000 */
[----:B------:R-:W0:Y:S01]  /*11d0*/  MUFU.RCP R24, R24 ;  /* 0x0000001800187308 */ /* 0x000e220000001000 */
[----:B------:R-:W-:-:S09]  /*11e0*/  FSETP.GEU.AND P3, PT, R25, 1.175494350822287508e-38, PT ;  /* 0x008000001900780b */ /* 0x000fd20003f6e000 */
[----:B------:R-:W-:Y:S01]  /*11f0*/  @P2 FMUL R25, R25, 0.25 ;  /* 0x3e80000019192820 */ /* 0x000fe20000400000 */
[----:B0-----:R-:W-:-:S03]  /*1200*/  FMUL R12, R24, R23 ;  /* 0x00000017180c7220 */ /* 0x001fc60000400000 */
[----:B------:R-:W-:Y:S01]  /*1210*/  @!P3 FMUL R25, R25, 16777216 ;  /* 0x4b8000001919b820 */ /* 0x000fe20000400000 */
[----:B------:R-:W-:-:S04]  /*1220*/  FADD R23, R16, 9.9999997473787516356e-06 ;  /* 0x3727c5ac10177421 */ /* 0x000fc80000000000 */
[----:B------:R-:W0:Y:S01]  /*1230*/  MUFU.SQRT R24, R23 ;  /* 0x0000001700187308 */ /* 0x000e220000002000 */
[----:B------:R-:W-:-:S07]  /*1240*/  FSEL R16, R0, 1, P2 ;  /* 0x3f80000000107808 */ /* 0x000fce0001000000 */
[----:B------:R-:W1:Y:S01]  /*1250*/  MUFU.RCP R25, R25 ;  /* 0x0000001900197308 */ /* 0x000e620000001000 */
[----:B------:R-:W-:Y:S01]  /*1260*/  @!P3 FMUL R16, R16, 16777216 ;  /* 0x4b8000001010b820 */ /* 0x000fe20000400000 */
[----:B------:R-:W-:Y:S01]  /*1270*/  FADD R30, R30, 9.9999997473787516356e-06 ;  /* 0x3727c5ac1e1e7421 */ /* 0x000fe20000000000 */
[C---:B0-----:R-:W-:Y:S02]  /*1280*/  FSETP.GT.AND P2, PT, R24.reuse, 8.50705917302346158658e+37, PT ;  /* 0x7e8000001800780b */ /* 0x041fe40003f44000 */
[----:B------:R-:W-:Y:S01]  /*1290*/  FSETP.GEU.AND P3, PT, R24, 1.175494350822287508e-38, PT ;  /* 0x008000001800780b */ /* 0x000fe20003f6e000 */
[----:B-1----:R-:W-:Y:S02]  /*12a0*/  FMUL R16, R25, R16 ;  /* 0x0000001019107220 */ /* 0x002fe40000400000 */
[----:B------:R-:W0:Y:S01]  /*12b0*/  MUFU.SQRT R25, R30 ;  /* 0x0000001e00197308 */ /* 0x000e220000002000 */
[----:B------:R-:W-:-:S07]  /*12c0*/  FSEL R23, R0, 1, P2 ;  /* 0x3f80000000177808 */ /* 0x000fce0001000000 */
[----:B------:R-:W-:-:S04]  /*12d0*/  @P2 FMUL R24, R24, 0.25 ;  /* 0x3e80000018182820 */ /* 0x000fc80000400000 */
[----:B------:R-:W-:Y:S01]  /*12e0*/  @!P3 FMUL R24, R24, 16777216 ;  /* 0x4b8000001818b820 */ /* 0x000fe20000400000 */
[----:B------:R-:W-:Y:S01]  /*12f0*/  @!P3 FMUL R23, R23, 16777216 ;  /* 0x4b8000001717b820 */ /* 0x000fe20000400000 */
[C---:B0-----:R-:W-:Y:S02]  /*1300*/  FSETP.GT.AND P2, PT, R25.reuse, 8.50705917302346158658e+37, PT ;  /* 0x7e8000001900780b */ /* 0x041fe40003f44000 */
[----:B------:R-:W0:Y:S01]  /*1310*/  MUFU.RCP R22, R24 ;  /* 0x0000001800167308 */ /* 0x000e220000001000 */
[----:B------:R-:W-:-:S10]  /*1320*/  FSETP.GEU.AND P3, PT, R25, 1.175494350822287508e-38, PT ;  /* 0x008000001900780b */ /* 0x000fd40003f6e000 */
[----:B------:R-:W-:-:S04]  /*1330*/  @P2 FMUL R25, R25, 0.25 ;  /* 0x3e80000019192820 */ /* 0x000fc80000400000 */
[----:B------:R-:W-:Y:S01]  /*1340*/  @!P3 FMUL R25, R25, 16777216 ;  /* 0x4b8000001919b820 */ /* 0x000fe20000400000 */
[----:B0-----:R-:W-:Y:S01]  /*1350*/  FMUL R22, R22, R23 ;  /* 0x0000001716167220 */ /* 0x001fe20000400000 */
[----:B----4-:R-:W-:-:S04]  /*1360*/  FADD R23, R19, 9.9999997473787516356e-06 ;  /* 0x3727c5ac13177421 */ /* 0x010fc80000000000 */
[----:B------:R-:W0:Y:S01]  /*1370*/  MUFU.RCP R25, R25 ;  /* 0x0000001900197308 */ /* 0x000e220000001000 */
[----:B------:R-:W-:-:S07]  /*1380*/  FSEL R24, R0, 1, P2 ;  /* 0x3f80000000187808 */ /* 0x000fce0001000000 */
[----:B------:R-:W1:Y:S01]  /*1390*/  MUFU.SQRT R30, R23 ;  /* 0x00000017001e7308 */ /* 0x000e620000002000 */
[----:B------:R-:W-:Y:S01]  /*13a0*/  @!P3 FMUL R24, R24, 16777216 ;  /* 0x4b8000001818b820 */ /* 0x000fe20000400000 */
[----:B------:R-:W-:-:S03]  /*13b0*/  FADD R39, R39, 9.9999997473787516356e-06 ;  /* 0x3727c5ac27277421 */ /* 0x000fc60000000000 */
[----:B0-----:R-:W-:-:S03]  /*13c0*/  FMUL R19, R25, R24 ;  /* 0x0000001819137220 */ /* 0x001fc60000400000 */
[----:B------:R-:W0:Y:S01]  /*13d0*/  MUFU.SQRT R24, R39 ;  /* 0x0000002700187308 */ /* 0x000e220000002000 */
[C---:B-1----:R-:W-:Y:S02]  /*13e0*/  FSETP.GT.AND P2, PT, R30.reuse, 8.50705917302346158658e+37, PT ;  /* 0x7e8000001e00780b */ /* 0x042fe40003f44000 */
[----:B------:R-:W-:Y:S02]  /*13f0*/  FSETP.GEU.AND P3, PT, R30, 1.175494350822287508e-38, PT ;  /* 0x008000001e00780b */ /* 0x000fe40003f6e000 */
[----:B------:R-:W-:-:S09]  /*1400*/  FSEL R23, R0, 1, P2 ;  /* 0x3f80000000177808 */ /* 0x000fd20001000000 */
[----:B------:R-:W-:Y:S01]  /*1410*/  @P2 FMUL R30, R30, 0.25 ;  /* 0x3e8000001e1e2820 */ /* 0x000fe20000400000 */
[----:B0-----:R-:W-:Y:S01]  /*1420*/  FSETP.GT.AND P2, PT, R24, 8.50705917302346158658e+37, PT ;  /* 0x7e8000001800780b */ /* 0x001fe20003f44000 */
[----:B------:R-:W-:Y:S02]  /*1430*/  @!P3 FMUL R23, R23, 16777216 ;  /* 0x4b8000001717b820 */ /* 0x000fe40000400000 */
[----:B------:R-:W-:Y:S01]  /*1440*/  @!P3 FMUL R30, R30, 16777216 ;  /* 0x4b8000001e1eb820 */ /* 0x000fe20000400000 */
[----:B------:R-:W-:Y:S01]  /*1450*/  FSETP.GEU.AND P3, PT, R24, 1.175494350822287508e-38, PT ;  /* 0x008000001800780b */ /* 0x000fe20003f6e000 */
[----:B------:R-:W-:Y:S01]  /*1460*/  FADD R18, -R5, R18 ;  /* 0x0000001205127221 */ /* 0x000fe20000000100 */
[----:B------:R-:W-:-:S07]  /*1470*/  FADD R5, -R3, R6 ;  /* 0x0000000603057221 */ /* 0x000fce0000000100 */
[----:B------:R-:W-:Y:S01]  /*1480*/  @P2 FMUL R24, R24, 0.25 ;  /* 0x3e80000018182820 */ /* 0x000fe20000400000 */
[----:B------:R-:W-:Y:S02]  /*1490*/  FADD R15, -R2, R15 ;  /* 0x0000000f020f7221 */ /* 0x000fe40000000100 */
[----:B------:R-:W0:Y:S01]  /*14a0*/  LDC.64 R2, c[0x0][0x238] ;  /* 0x00008e00ff027b82 */ /* 0x000e220000000a00 */
[----:B------:R-:W-:Y:S01]  /*14b0*/  @!P3 FMUL R24, R24, 16777216 ;  /* 0x4b8000001818b820 */ /* 0x000fe20000400000 */
[----:B------:R-:W1:Y:S01]  /*14c0*/  MUFU.RCP R30, R30 ;  /* 0x0000001e001e7308 */ /* 0x000e620000001000 */
[----:B------:R-:W-:Y:S01]  /*14d0*/  FADD R13, -R13, R4 ;  /* 0x000000040d0d7221 */ /* 0x000fe20000000100 */
[----:B------:R-:W-:-:S06]  /*14e0*/  FSEL R25, R0, 1, P2 ;  /* 0x3f80000000197808 */ /* 0x000fcc0001000000 */
[----:B------:R-:W2:Y:S01]  /*14f0*/  MUFU.RCP R24, R24 ;  /* 0x0000001800187308 */ /* 0x000ea20000001000 */
[----:B------:R-:W-:Y:S01]  /*1500*/  FMUL R17, R17, R18 ;  /* 0x0000001211117220 */ /* 0x000fe20000400000 */
[----:B------:R-:W-:Y:S01]  /*1510*/  FMUL R14, R14, R5 ;  /* 0x000000050e0e7220 */ /* 0x000fe20000400000 */
[----:B------:R-:W-:Y:S01]  /*1520*/  FMUL R12, R12, R15 ;  /* 0x0000000f0c0c7220 */ /* 0x000fe20000400000 */
[----:B------:R-:W-:Y:S01]  /*1530*/  FMUL R16, R16, R13 ;  /* 0x0000000d10107220 */ /* 0x000fe20000400000 */
[----:B------:R-:W-:Y:S01]  /*1540*/  @!P3 FMUL R25, R25, 16777216 ;  /* 0x4b8000001919b820 */ /* 0x000fe20000400000 */
[----:B------:R-:W-:Y:S01]  /*1550*/  FFMA R17, R17, R41, R44 ;  /* 0x0000002911117223 */ /* 0x000fe2000000002c */
[----:B------:R-:W-:Y:S01]  /*1560*/  FFMA R14, R14, R40, R27 ;  /* 0x000000280e0e7223 */ /* 0x000fe2000000001b */
[----:B------:R-:W-:Y:S01]  /*1570*/  FADD R11, -R32, R11 ;  /* 0x0000000b200b7221 */ /* 0x000fe20000000100 */
[----:B------:R-:W-:Y:S01]  /*1580*/  FFMA R12, R12, R38, R35 ;  /* 0x000000260c0c7223 */ /* 0x000fe20000000023 */
[----:B-1----:R-:W-:Y:S01]  /*1590*/  FMUL R23, R30, R23 ;  /* 0x000000171e177220 */ /* 0x002fe20000400000 */
[----:B------:R-:W-:Y:S01]  /*15a0*/  FADD R10, -R33, R10 ;  /* 0x0000000a210a7221 */ /* 0x000fe20000000100 */
[----:B------:R-:W-:Y:S01]  /*15b0*/  FFMA R16, R16, R36, R45 ;  /* 0x0000002410107223 */ /* 0x000fe2000000002d */
[----:B------:R-:W-:Y:S01]  /*15c0*/  FADD R8, -R37, R8 ;  /* 0x0000000825087221 */ /* 0x000fe20000000100 */
[----:B------:R-:W-:Y:S01]  /*15d0*/  FADD R7, -R34, R7 ;  /* 0x0000000722077221 */ /* 0x000fe20000000100 */
[----:B--2---:R-:W-:Y:S01]  /*15e0*/  FMUL R24, R24, R25 ;  /* 0x0000001918187220 */ /* 0x004fe20000400000 */
[----:B------:R-:W-:Y:S01]  /*15f0*/  FMUL R22, R22, R11 ;  /* 0x0000000b16167220 */ /* 0x000fe20000400000 */
[----:B------:R-:W-:Y:S01]  /*1600*/  FSETP.GEU.AND P5, PT, R17, RZ, PT ;  /* 0x000000ff1100720b */ /* 0x000fe20003fae000 */
[----:B------:R-:W-:Y:S01]  /*1610*/  FMUL R19, R19, R10 ;  /* 0x0000000a13137220 */ /* 0x000fe20000400000 */
[----:B------:R-:W-:Y:S01]  /*1620*/  FSETP.GEU.AND P4, PT, R14, RZ, PT ;  /* 0x000000ff0e00720b */ /* 0x000fe20003f8e000 */
[----:B------:R-:W-:Y:S01]  /*1630*/  FMUL R8, R23, R8 ;  /* 0x0000000817087220 */ /* 0x000fe20000400000 */
[----:B------:R-:W-:Y:S01]  /*1640*/  FSETP.GEU.AND P3, PT, R12, RZ, PT ;  /* 0x000000ff0c00720b */ /* 0x000fe20003f6e000 */
[----:B------:R-:W-:Y:S01]  /*1650*/  FMUL R11, R24, R7 ;  /* 0x00000007180b7220 */ /* 0x000fe20000400000 */
[----:B------:R-:W-:Y:S01]  /*1660*/  FSETP.GEU.AND P2, PT, R16, RZ, PT ;  /* 0x000000ff1000720b */ /* 0x000fe20003f4e000 */
[----:B0-----:R-:W-:Y:S01]  /*1670*/  IMAD.WIDE R2, R9, 0x4, R2 ;  /* 0x0000000409027825 */ /* 0x001fe200078e0202 */
[----:B------:R-:W-:-:S02]  /*1680*/  SEL R4, R17, RZ, P5 ;  /* 0x000000ff11047207 */ /* 0x000fc40002800000 */
[----:B------:R-:W-:Y:S02]  /*1690*/  SEL R5, R14, RZ, P4 ;  /* 0x000000ff0e057207 */ /* 0x000fe40002000000 */
[----:B------:R-:W-:Y:S02]  /*16a0*/  SEL R6, R12, RZ, P3 ;  /* 0x000000ff0c067207 */ /* 0x000fe40001800000 */
[----:B------:R-:W-:Y:S01]  /*16b0*/  SEL R7, R16, RZ, P2 ;  /* 0x000000ff10077207 */ /* 0x000fe20001000000 */
[----:B------:R-:W-:Y:S01]  /*16c0*/  FFMA R22, R22, R28, R31 ;  /* 0x0000001c16167223 */ /* 0x000fe2000000001f */
[----:B------:R-:W-:-:S03]  /*16d0*/  FFMA R19, R19, R43, R26 ;  /* 0x0000002b13137223 */ /* 0x000fc6000000001a */
[----:B------:R0:W-:Y:S01]  /*16e0*/  @!P1 STG.E.128 desc[UR4][R2.64], R4 ;  /* 0x0000000402009986 */ /* 0x0001e2000c101d04 */
[----:B------:R-:W-:Y:S01]  /*16f0*/  FSETP.GEU.AND P4, PT, R22, RZ, PT ;  /* 0x000000ff1600720b */ /* 0x000fe20003f8e000 */
[----:B------:R-:W-:Y:S01]  /*1700*/  FFMA R8, R8, R42, R21 ;  /* 0x0000002a08087223 */ /* 0x000fe20000000015 */
[----:B------:R-:W-:Y:S01]  /*1710*/  FFMA R11, R11, R29, R20 ;  /* 0x0000001d0b0b7223 */ /* 0x000fe20000000014 */
[----:B------:R-:W-:-:S03]  /*1720*/  FSETP.GEU.AND P3, PT, R19, RZ, PT ;  /* 0x000000ff1300720b */ /* 0x000fc60003f6e000 */
[----:B------:R-:W-:Y:S02]  /*1730*/  FSETP.GEU.AND P2, PT, R8, RZ, PT ;  /* 0x000000ff0800720b */ /* 0x000fe40003f4e000 */
[----:B------:R-:W-:Y:S02]  /*1740*/  FSETP.GEU.AND P1, PT, R11, RZ, PT ;  /* 0x000000ff0b00720b */ /* 0x000fe40003f2e000 */
[----:B------:R-:W-:Y:S02]  /*1750*/  SEL R12, R22, RZ, P4 ;  /* 0x000000ff160c7207 */ /* 0x000fe40002000000 */
[----:B------:R-:W-:Y:S02]  /*1760*/  SEL R13, R19, RZ, P3 ;  /* 0x000000ff130d7207 */ /* 0x000fe40001800000 */
[----:B------:R-:W-:Y:S02]  /*1770*/  SEL R14, R8, RZ, P2 ;  /* 0x000000ff080e7207 */ /* 0x000fe40001000000 */
[----:B------:R-:W-:Y:S01]  /*1780*/  SEL R15, R11, RZ, P1 ;  /* 0x000000ff0b0f7207 */ /* 0x000fe20000800000 */
[----:B0-----:R-:W-:Y:S06]  /*1790*/  @P0 EXIT ;  /* 0x000000000000094d */ /* 0x001fec0003800000 */
[----:B------:R-:W-:Y:S01]  /*17a0*/  STG.E.128 desc[UR4][R2.64+0x800], R12 ;  /* 0x0008000c02007986 */ /* 0x000fe2000c101d04 */
[----:B------:R-:W-:Y:S05]  /*17b0*/  EXIT ;  /* 0x000000000000794d */ /* 0x000fea0003800000 */
.L_x_0:
[----:B------:R-:W-:-:S00]  /*17c0*/  BRA `(.L_x_0) ;  /* 0xfffffffc00fc7947 */ /* 0x000fc0000383ffff */
[----:B------:R-:W-:-:S00]  /*17d0*/  NOP ;  /* 0x0000000000007918 */ /* 0x000fc00000000000 */
        /* <DEDUP_REMOVED lines=10> */
.L_x_1:


//--------------------- .nv.global.init           --------------------------
	.section	.nv.global.init,"aw",@progbits
.nv.global.init:
	.type		_$_str,@object
	.size		_$_str,(_$_str_$_2 - _$_str)
_$_str:
        /*0000*/ 	.byte	0x5f, 0x5f, 0x43, 0x55, 0x44, 0x41, 0x5f, 0x46, 0x54, 0x5a, 0x00
	.type		_$_str_$_2,@object
	.size		_$_str_$_2,(.L_1 - _$_str_$_2)
_$_str_$_2:
        /*000b*/ 	.byte	0x5f, 0x5f, 0x43, 0x55, 0x44, 0x41, 0x5f, 0x50, 0x52, 0x45, 0x43, 0x5f, 0x53, 0x51, 0x52, 0x54
        /*001b*/ 	.byte	0x00
.L_1:


//--------------------- .nv.constant0.triton_poi_fused__native_batch_norm_legit_no_training_reflection_pad2d_relu_58 --------------------------
	.section	.nv.constant0.triton_poi_fused__native_batch_norm_legit_no_training_reflection_pad2d_relu_58,"a",@progbits
	.sectionflags	@""
	.align	4
.nv.constant0.triton_poi_fused__native_batch_norm_legit_no_training_reflection_pad2d_relu_58:
	.zero		580
